	.headerflags	@"EF_CUDA_TEXMODE_UNIFIED EF_CUDA_64BIT_ADDRESS EF_CUDA_ACCELERATORS EF_CUDA_SM90 EF_CUDA_VIRTUAL_SM(EF_CUDA_SM90)"
	.elftype	@"ET_EXEC"


//--------------------- .nv.info                  --------------------------
	.section	.nv.info,"",@"SHT_CUDA_INFO"
	.align	4


	//----- nvinfo : EIATTR_REGCOUNT
	.align		4
        /*0000*/ 	.byte	0x04, 0x2f
        /*0002*/ 	.short	(.L_1 - .L_0)
	.align		4
.L_0:
        /*0004*/ 	.word	index@(triton_poi_fused_convolution_max_pool2d_with_indices_relu_26)
        /*0008*/ 	.word	0x0000000c


	//----- nvinfo : EIATTR_MIN_STACK_SIZE
	.align		4
.L_1:
        /*000c*/ 	.byte	0x04, 0x12
        /*000e*/ 	.short	(.L_3 - .L_2)
	.align		4
.L_2:
        /*0010*/ 	.word	index@(triton_poi_fused_convolution_max_pool2d_with_indices_relu_26)
        /*0014*/ 	.word	0x00000000


	//----- nvinfo : EIATTR_FRAME_SIZE
	.align		4
.L_3:
        /*0018*/ 	.byte	0x04, 0x11
        /*001a*/ 	.short	(.L_5 - .L_4)
	.align		4
.L_4:
        /*001c*/ 	.word	index@(triton_poi_fused_convolution_max_pool2d_with_indices_relu_26)
        /*0020*/ 	.word	0x00000000


	//----- nvinfo : EIATTR_MIN_STACK_SIZE
	.align		4
.L_5:
        /*0024*/ 	.byte	0x04, 0x12
        /*0026*/ 	.short	(.L_7 - .L_6)
	.align		4
.L_6:
        /*0028*/ 	.word	index@(triton_poi_fused_convolution_max_pool2d_with_indices_relu_26)
        /*002c*/ 	.word	0x00000000
.L_7:


//--------------------- .nv.info.triton_poi_fused_convolution_max_pool2d_with_indices_relu_26 --------------------------
	.section	.nv.info.triton_poi_fused_convolution_max_pool2d_with_indices_relu_26,"",@"SHT_CUDA_INFO"
	.sectionflags	@""
	.align	4


	//----- nvinfo : EIATTR_CUDA_API_VERSION
	.align		4
        /*0000*/ 	.byte	0x04, 0x37
        /*0002*/ 	.short	(.L_9 - .L_8)
.L_8:
        /*0004*/ 	.word	0x0000007c


	//----- nvinfo : EIATTR_KPARAM_INFO
	.align		4
.L_9:
        /*0008*/ 	.byte	0x04, 0x17
        /*000a*/ 	.short	(.L_11 - .L_10)
.L_10:
        /*000c*/ 	.word	0x00000000
        /*0010*/ 	.short	0x0002
        /*0012*/ 	.short	0x0010
        /*0014*/ 	.byte	0x00, 0xf0, 0x11, 0x00


	//----- nvinfo : EIATTR_KPARAM_INFO
	.align		4
.L_11:
        /*0018*/ 	.byte	0x04, 0x17
        /*001a*/ 	.short	(.L_13 - .L_12)
.L_12:
        /*001c*/ 	.word	0x00000000
        /*0020*/ 	.short	0x0001
        /*0022*/ 	.short	0x0008
        /*0024*/ 	.byte	0x00, 0xf4, 0x21, 0x00


	//----- nvinfo : EIATTR_KPARAM_INFO
	.align		4
.L_13:
        /*0028*/ 	.byte	0x04, 0x17
        /*002a*/ 	.short	(.L_15 - .L_14)
.L_14:
        /*002c*/ 	.word	0x00000000
        /*0030*/ 	.short	0x0000
        /*0032*/ 	.short	0x0000
        /*0034*/ 	.byte	0x00, 0xf4, 0x21, 0x00


	//----- nvinfo : EIATTR_SPARSE_MMA_MASK
	.align		4
.L_15:
        /*0038*/ 	.byte	0x03, 0x50
        /*003a*/ 	.short	0x0000


	//----- nvinfo : EIATTR_MAXREG_COUNT
	.align		4
        /*003c*/ 	.byte	0x03, 0x1b
        /*003e*/ 	.short	0x00ff


	//----- nvinfo : EIATTR_EXIT_INSTR_OFFSETS
	.align		4
        /*0040*/ 	.byte	0x04, 0x1c
        /*0042*/ 	.short	(.L_17 - .L_16)


	//   ....[0]....
.L_16:
        /*0044*/ 	.word	0x000001b0


	//   ....[1]....
        /*0048*/ 	.word	0x000001d0


	//----- nvinfo : EIATTR_REQNTID
	.align		4
.L_17:
        /*004c*/ 	.byte	0x04, 0x10
        /*004e*/ 	.short	(.L_19 - .L_18)
.L_18:
        /*0050*/ 	.word	0x00000080
        /*0054*/ 	.word	0x00000001
        /*0058*/ 	.word	0x00000001


	//----- nvinfo : EIATTR_CBANK_PARAM_SIZE
	.align		4
.L_19:
        /*005c*/ 	.byte	0x03, 0x19
        /*005e*/ 	.short	0x0014


	//----- nvinfo : EIATTR_PARAM_CBANK
	.align		4
        /*0060*/ 	.byte	0x04, 0x0a
        /*0062*/ 	.short	(.L_21 - .L_20)
	.align		4
.L_20:
        /*0064*/ 	.word	index@(.nv.constant0.triton_poi_fused_convolution_max_pool2d_with_indices_relu_26)
        /*0068*/ 	.short	0x0210
        /*006a*/ 	.short	0x0014


	//----- nvinfo : EIATTR_SW_WAR
	.align		4
.L_21:
        /*006c*/ 	.byte	0x04, 0x36
        /*006e*/ 	.short	(.L_23 - .L_22)
.L_22:
        /*0070*/ 	.word	0x00000008
.L_23:


//--------------------- .nv.callgraph             --------------------------
	.section	.nv.callgraph,"",@"SHT_CUDA_CALLGRAPH"
	.align	4
	.sectionentsize	8
	.align		4
        /*0000*/ 	.word	0x00000000
	.align		4
        /*0004*/ 	.word	0xffffffff
	.align		4
        /*0008*/ 	.word	0x00000000
	.align		4
        /*000c*/ 	.word	0xfffffffe
	.align		4
        /*0010*/ 	.word	0x00000000
	.align		4
        /*0014*/ 	.word	0xfffffffd
	.align		4
        /*0018*/ 	.word	0x00000000
	.align		4
        /*001c*/ 	.word	0xfffffffc


//--------------------- .text.triton_poi_fused_convolution_max_pool2d_with_indices_relu_26 --------------------------
	.section	.text.triton_poi_fused_convolution_max_pool2d_with_indices_relu_26,"ax",@progbits
	.align	128
        .global         triton_poi_fused_convolution_max_pool2d_with_indices_relu_26
        .type           triton_poi_fused_convolution_max_pool2d_with_indices_relu_26,@function
        .size           triton_poi_fused_convolution_max_pool2d_with_indices_relu_26,(.L_x_1 - triton_poi_fused_convolution_max_pool2d_with_indices_relu_26)
        .other          triton_poi_fused_convolution_max_pool2d_with_indices_relu_26,@"STO_CUDA_ENTRY STV_DEFAULT"
triton_poi_fused_convolution_max_pool2d_with_indices_relu_26:
.text.triton_poi_fused_convolution_max_pool2d_with_indices_relu_26:
[----:B------:R-:W0:Y:S02]  /*0000*/  LDC R1, c[0x0][0x28] ;  /* 0x00000a00ff017b82 */ /* 0x000e240000000800 */
[----:B------:R-:W1:Y:S01]  /*0010*/  S2R R0, SR_TID.X ;  /* 0x0000000000007919 */ /* 0x000e620000002100 */
[----:B------:R-:W2:Y:S01]  /*0020*/  LDC.64 R2, c[0x0][0x210] ;  /* 0x00008400ff027b82 */ /* 0x000ea20000000a00 */
[----:B------:R-:W-:Y:S01]  /*0030*/  ULDC.64 UR4, c[0x0][0x208] ;  /* 0x0000820000047ab9 */ /* 0x000fe20000000a00 */
[----:B------:R-:W3:Y:S06]  /*0040*/  S2R R7, SR_CTAID.X ;  /* 0x0000000000077919 */ /* 0x000eec0000002500 */
[----:B------:R-:W4:Y:S01]  /*0050*/  LDC.64 R4, c[0x0][0x218] ;  /* 0x00008600ff047b82 */ /* 0x000f220000000a00 */
[----:B-1----:R-:W-:Y:S01]  /*0060*/  IMAD.SHL.U32 R0, R0, 0x2, RZ ;  /* 0x0000000200007824 */ /* 0x002fe200078e00ff */
[----:B---3--:R-:W-:-:S04]  /*0070*/  SHF.R.S32.HI R6, RZ, 0x17, R7 ;  /* 0x00000017ff067819 */ /* 0x008fc80000011407 */
[----:B------:R-:W-:-:S05]  /*0080*/  LOP3.LUT R0, R0, 0xfe, RZ, 0xc0, !PT ;  /* 0x000000fe00007812 */ /* 0x000fca00078ec0ff */
[----:B------:R-:W-:Y:S01]  /*0090*/  IMAD R7, R7, 0x100, R0 ;  /* 0x0000010007077824 */ /* 0x000fe200078e0200 */
[----:B------:R-:W-:-:S03]  /*00a0*/  SGXT R0, R6, 0x1 ;  /* 0x000000010600781a */ /* 0x000fc60000000200 */
[C---:B--2---:R-:W-:Y:S01]  /*00b0*/  IMAD.WIDE R2, R7.reuse, 0x4, R2 ;  /* 0x0000000407027825 */ /* 0x044fe200078e0202 */
[----:B------:R-:W-:Y:S02]  /*00c0*/  LEA.HI R0, R0, R7, RZ, 0x9 ;  /* 0x0000000700007211 */ /* 0x000fe400078f48ff */
[----:B------:R-:W-:Y:S02]  /*00d0*/  ISETP.GE.AND P2, PT, R7, 0x800, PT ;  /* 0x000008000700780c */ /* 0x000fe40003f46270 */
[----:B------:R-:W-:-:S05]  /*00e0*/  LOP3.LUT R0, R0, 0xfffffe00, RZ, 0xc0, !PT ;  /* 0xfffffe0000007812 */ /* 0x000fca00078ec0ff */
[----:B------:R-:W-:Y:S01]  /*00f0*/  IMAD.IADD R9, R7, 0x1, -R0 ;  /* 0x0000000107097824 */ /* 0x000fe200078e0a00 */
[----:B------:R-:W-:-:S03]  /*0100*/  CS2R R6, SRZ ;  /* 0x0000000000067805 */ /* 0x000fc6000001ff00 */
[----:B----4-:R-:W-:Y:S01]  /*0110*/  IMAD.WIDE R4, R9, 0x4, R4 ;  /* 0x0000000409047825 */ /* 0x010fe200078e0204 */
[----:B------:R-:W-:Y:S02]  /*0120*/  CS2R R8, SRZ ;  /* 0x0000000000087805 */ /* 0x000fe4000001ff00 */
[----:B------:R-:W2:Y:S04]  /*0130*/  @!P2 LDG.E.64 R6, desc[UR4][R2.64] ;  /* 0x000000040206a981 */ /* 0x000ea8000c1e1b00 */
[----:B------:R-:W2:Y:S02]  /*0140*/  @!P2 LDG.E.EL.64 R8, desc[UR4][R4.64] ;  /* 0x000000040408a981 */ /* 0x000ea4000c2e1b00 */
[----:B--2---:R-:W-:Y:S01]  /*0150*/  FSETP.GEU.AND P0, PT, R6, -R8, PT ;  /* 0x800000080600720b */ /* 0x004fe20003f0e000 */
[----:B------:R-:W-:Y:S01]  /*0160*/  FADD R6, R8, R6 ;  /* 0x0000000608067221 */ /* 0x000fe20000000000 */
[----:B------:R-:W-:Y:S01]  /*0170*/  FADD R0, R9, R7 ;  /* 0x0000000709007221 */ /* 0x000fe20000000000 */
[----:B------:R-:W-:-:S03]  /*0180*/  FSETP.GEU.AND P1, PT, R7, -R9, PT ;  /* 0x800000090700720b */ /* 0x000fc60003f2e000 */
[----:B------:R-:W-:Y:S02]  /*0190*/  FSEL R6, R6, RZ, P0 ;  /* 0x000000ff06067208 */ /* 0x000fe40000000000 */
[----:B------:R-:W-:Y:S01]  /*01a0*/  FSEL R7, R0, RZ, P1 ;  /* 0x000000ff00077208 */ /* 0x000fe20000800000 */
[----:B------:R-:W-:Y:S07]  /*01b0*/  @P2 EXIT ;  /* 0x000000000000294d */ /* 0x000fee0003800000 */
[----:B------:R-:W-:Y:S01]  /*01c0*/  STG.E.64 desc[UR4][R2.64], R6 ;  /* 0x0000000602007986 */ /* 0x000fe2000c101b04 */
[----:B------:R-:W-:Y:S05]  /*01d0*/  EXIT ;  /* 0x000000000000794d */ /* 0x000fea0003800000 */
.L_x_0:
[----:B------:R-:W-:-:S00]  /*01e0*/  BRA `(.L_x_0) ;  /* 0xfffffffc00fc7947 */ /* 0x000fc0000383ffff */
[----:B------:R-:W-:-:S00]  /*01f0*/  NOP ;  /* 0x0000000000007918 */ /* 0x000fc00000000000 */
        /* <DEDUP_REMOVED lines=8> */
.L_x_1:


//--------------------- .nv.constant0.triton_poi_fused_convolution_max_pool2d_with_indices_relu_26 --------------------------
	.section	.nv.constant0.triton_poi_fused_convolution_max_pool2d_with_indices_relu_26,"a",@progbits
	.sectionflags	@""
	.align	4
.nv.constant0.triton_poi_fused_convolution_max_pool2d_with_indices_relu_26:
	.zero		548
